	.headerflags	@"EF_CUDA_TEXMODE_UNIFIED EF_CUDA_64BIT_ADDRESS EF_CUDA_ACCELERATORS EF_CUDA_SM90 EF_CUDA_VIRTUAL_SM(EF_CUDA_SM90)"
	.elftype	@"ET_EXEC"


//--------------------- .nv.info                  --------------------------
	.section	.nv.info,"",@"SHT_CUDA_INFO"
	.align	4


	//----- nvinfo : EIATTR_REGCOUNT
	.align		4
        /*0000*/ 	.byte	0x04, 0x2f
        /*0002*/ 	.short	(.L_1 - .L_0)
	.align		4
.L_0:
        /*0004*/ 	.word	index@(triton_poi_fused_4)
        /*0008*/ 	.word	0x0000001f


	//----- nvinfo : EIATTR_MIN_STACK_SIZE
	.align		4
.L_1:
        /*000c*/ 	.byte	0x04, 0x12
        /*000e*/ 	.short	(.L_3 - .L_2)
	.align		4
.L_2:
        /*0010*/ 	.word	index@(triton_poi_fused_4)
        /*0014*/ 	.word	0x00000000


	//----- nvinfo : EIATTR_FRAME_SIZE
	.align		4
.L_3:
        /*0018*/ 	.byte	0x04, 0x11
        /*001a*/ 	.short	(.L_5 - .L_4)
	.align		4
.L_4:
        /*001c*/ 	.word	index@(triton_poi_fused_4)
        /*0020*/ 	.word	0x00000000


	//----- nvinfo : EIATTR_MIN_STACK_SIZE
	.align		4
.L_5:
        /*0024*/ 	.byte	0x04, 0x12
        /*0026*/ 	.short	(.L_7 - .L_6)
	.align		4
.L_6:
        /*0028*/ 	.word	index@(triton_poi_fused_4)
        /*002c*/ 	.word	0x00000000
.L_7:


//--------------------- .nv.info.triton_poi_fused_4 --------------------------
	.section	.nv.info.triton_poi_fused_4,"",@"SHT_CUDA_INFO"
	.sectionflags	@""
	.align	4


	//----- nvinfo : EIATTR_CUDA_API_VERSION
	.align		4
        /*0000*/ 	.byte	0x04, 0x37
        /*0002*/ 	.short	(.L_9 - .L_8)
.L_8:
        /*0004*/ 	.word	0x0000007c


	//----- nvinfo : EIATTR_KPARAM_INFO
	.align		4
.L_9:
        /*0008*/ 	.byte	0x04, 0x17
        /*000a*/ 	.short	(.L_11 - .L_10)
.L_10:
        /*000c*/ 	.word	0x00000000
        /*0010*/ 	.short	0x0003
        /*0012*/ 	.short	0x0014
        /*0014*/ 	.byte	0x00, 0xf0, 0x11, 0x00


	//----- nvinfo : EIATTR_KPARAM_INFO
	.align		4
.L_11:
        /*0018*/ 	.byte	0x04, 0x17
        /*001a*/ 	.short	(.L_13 - .L_12)
.L_12:
        /*001c*/ 	.word	0x00000000
        /*0020*/ 	.short	0x0002
        /*0022*/ 	.short	0x0010
        /*0024*/ 	.byte	0x00, 0xf0, 0x11, 0x00


	//----- nvinfo : EIATTR_KPARAM_INFO
	.align		4
.L_13:
        /*0028*/ 	.byte	0x04, 0x17
        /*002a*/ 	.short	(.L_15 - .L_14)
.L_14:
        /*002c*/ 	.word	0x00000000
        /*0030*/ 	.short	0x0001
        /*0032*/ 	.short	0x0008
        /*0034*/ 	.byte	0x00, 0xf4, 0x21, 0x00


	//----- nvinfo : EIATTR_KPARAM_INFO
	.align		4
.L_15:
        /*0038*/ 	.byte	0x04, 0x17
        /*003a*/ 	.short	(.L_17 - .L_16)
.L_16:
        /*003c*/ 	.word	0x00000000
        /*0040*/ 	.short	0x0000
        /*0042*/ 	.short	0x0000
        /*0044*/ 	.byte	0x00, 0xf4, 0x21, 0x00


	//----- nvinfo : EIATTR_SPARSE_MMA_MASK
	.align		4
.L_17:
        /*0048*/ 	.byte	0x03, 0x50
        /*004a*/ 	.short	0x0000


	//----- nvinfo : EIATTR_MAXREG_COUNT
	.align		4
        /*004c*/ 	.byte	0x03, 0x1b
        /*004e*/ 	.short	0x00ff


	//----- nvinfo : EIATTR_EXIT_INSTR_OFFSETS
	.align		4
        /*0050*/ 	.byte	0x04, 0x1c
        /*0052*/ 	.short	(.L_19 - .L_18)


	//   ....[0]....
.L_18:
        /*0054*/ 	.word	0x000005c0


	//   ....[1]....
        /*0058*/ 	.word	0x00000610


	//----- nvinfo : EIATTR_REQNTID
	.align		4
.L_19:
        /*005c*/ 	.byte	0x04, 0x10
        /*005e*/ 	.short	(.L_21 - .L_20)
.L_20:
        /*0060*/ 	.word	0x00000080
        /*0064*/ 	.word	0x00000001
        /*0068*/ 	.word	0x00000001


	//----- nvinfo : EIATTR_CBANK_PARAM_SIZE
	.align		4
.L_21:
        /*006c*/ 	.byte	0x03, 0x19
        /*006e*/ 	.short	0x0018


	//----- nvinfo : EIATTR_PARAM_CBANK
	.align		4
        /*0070*/ 	.byte	0x04, 0x0a
        /*0072*/ 	.short	(.L_23 - .L_22)
	.align		4
.L_22:
        /*0074*/ 	.word	index@(.nv.constant0.triton_poi_fused_4)
        /*0078*/ 	.short	0x0210
        /*007a*/ 	.short	0x0018


	//----- nvinfo : EIATTR_SW_WAR
	.align		4
.L_23:
        /*007c*/ 	.byte	0x04, 0x36
        /*007e*/ 	.short	(.L_25 - .L_24)
.L_24:
        /*0080*/ 	.word	0x00000008
.L_25:


//--------------------- .nv.callgraph             --------------------------
	.section	.nv.callgraph,"",@"SHT_CUDA_CALLGRAPH"
	.align	4
	.sectionentsize	8
	.align		4
        /*0000*/ 	.word	0x00000000
	.align		4
        /*0004*/ 	.word	0xffffffff
	.align		4
        /*0008*/ 	.word	0x00000000
	.align		4
        /*000c*/ 	.word	0xfffffffe
	.align		4
        /*0010*/ 	.word	0x00000000
	.align		4
        /*0014*/ 	.word	0xfffffffd
	.align		4
        /*0018*/ 	.word	0x00000000
	.align		4
        /*001c*/ 	.word	0xfffffffc


//--------------------- .text.triton_poi_fused_4  --------------------------
	.section	.text.triton_poi_fused_4,"ax",@progbits
	.sectionflags	@"SHF_BARRIERS=1"
	.align	128
        .global         triton_poi_fused_4
        .type           triton_poi_fused_4,@function
        .size           triton_poi_fused_4,(.L_x_1 - triton_poi_fused_4)
        .other          triton_poi_fused_4,@"STO_CUDA_ENTRY STV_DEFAULT"
triton_poi_fused_4:
.text.triton_poi_fused_4:
[----:B------:R-:W0:Y:S01]  /*0000*/  LDC R1, c[0x0][0x28] ;  /* 0x00000a00ff017b82 */ /* 0x000e220000000800 */
[----:B------:R-:W1:Y:S07]  /*0010*/  S2R R21, SR_TID.X ;  /* 0x0000000000157919 */ /* 0x000e6e0000002100 */
[----:B------:R-:W2:Y:S01]  /*0020*/  LDC.64 R8, c[0x0][0x210] ;  /* 0x00008400ff087b82 */ /* 0x000ea20000000a00 */
[----:B------:R-:W-:Y:S01]  /*0030*/  IMAD.MOV.U32 R20, RZ, RZ, RZ ;  /* 0x000000ffff147224 */ /* 0x000fe200078e00ff */
[----:B------:R-:W-:Y:S01]  /*0040*/  ULDC.64 UR6, c[0x0][0x208] ;  /* 0x0000820000067ab9 */ /* 0x000fe20000000a00 */
[----:B------:R-:W3:Y:S01]  /*0050*/  S2R R0, SR_CTAID.X ;  /* 0x0000000000007919 */ /* 0x000ee20000002500 */
[----:B------:R-:W4:Y:S01]  /*0060*/  S2R R18, SR_CTAID.Y ;  /* 0x0000000000127919 */ /* 0x000f220000002600 */
[----:B------:R-:W-:Y:S01]  /*0070*/  IMAD.MOV.U32 R28, RZ, RZ, RZ ;  /* 0x000000ffff1c7224 */ /* 0x000fe200078e00ff */
[----:B-1----:R-:W-:Y:S01]  /*0080*/  SHF.R.U32.HI R19, RZ, 0x4, R21 ;  /* 0x00000004ff137819 */ /* 0x002fe20000011615 */
[----:B---3--:R-:W-:-:S03]  /*0090*/  IMAD.SHL.U32 R0, R0, 0x10, RZ ;  /* 0x0000001000007824 */ /* 0x008fc600078e00ff */
[----:B------:R-:W-:Y:S01]  /*00a0*/  SGXT.U32 R19, R19, 0x3 ;  /* 0x000000031313781a */ /* 0x000fe20000000000 */
[----:B----4-:R-:W-:Y:S01]  /*00b0*/  IMAD.SHL.U32 R18, R18, 0x40, RZ ;  /* 0x0000004012127824 */ /* 0x010fe200078e00ff */
[----:B------:R-:W-:-:S04]  /*00c0*/  LOP3.LUT R12, R0, 0xf, R21, 0xf8, !PT ;  /* 0x0000000f000c7812 */ /* 0x000fc800078ef815 */
[----:B------:R-:W-:Y:S02]  /*00d0*/  LOP3.LUT R3, R18, 0x8, R19, 0xfe, !PT ;  /* 0x0000000812037812 */ /* 0x000fe400078efe13 */
[----:B------:R-:W-:Y:S02]  /*00e0*/  LOP3.LUT R5, R18, 0x18, R19, 0xfe, !PT ;  /* 0x0000001812057812 */ /* 0x000fe400078efe13 */
[----:B------:R-:W-:Y:S01]  /*00f0*/  LOP3.LUT R2, R18, R19, RZ, 0xfc, !PT ;  /* 0x0000001312027212 */ /* 0x000fe200078efcff */
[--C-:B------:R-:W-:Y:S01]  /*0100*/  IMAD R3, R3, 0x9, R12.reuse ;  /* 0x0000000903037824 */ /* 0x100fe200078e020c */
[----:B------:R-:W-:Y:S01]  /*0110*/  LOP3.LUT R4, R18, 0x10, R19, 0xfe, !PT ;  /* 0x0000001012047812 */ /* 0x000fe200078efe13 */
        /* <DEDUP_REMOVED lines=9> */
[----:B------:R-:W-:Y:S01]  /*01b0*/  ISETP.GE.AND P0, PT, R12, 0x9, PT ;  /* 0x000000090c00780c */ /* 0x000fe20003f06270 */
[----:B------:R-:W-:-:S02]  /*01c0*/  IMAD R25, R10, 0x9, R12 ;  /* 0x000000090a197824 */ /* 0x000fc400078e020c */
[----:B------:R-:W-:Y:S02]  /*01d0*/  IMAD R27, R11, 0x9, R12 ;  /* 0x000000090b1b7824 */ /* 0x000fe400078e020c */
[----:B--2---:R-:W-:-:S04]  /*01e0*/  IMAD.WIDE R14, R3, 0x4, R8 ;  /* 0x00000004030e7825 */ /* 0x004fc800078e0208 */
[----:B------:R-:W-:-:S04]  /*01f0*/  IMAD.WIDE R10, R5, 0x4, R8 ;  /* 0x00000004050a7825 */ /* 0x000fc800078e0208 */
[----:B------:R-:W-:-:S04]  /*0200*/  IMAD.WIDE R16, R17, 0x4, R8 ;  /* 0x0000000411107825 */ /* 0x000fc800078e0208 */
[--C-:B------:R-:W-:Y:S01]  /*0210*/  IMAD.WIDE R12, R13, 0x4, R8.reuse ;  /* 0x000000040d0c7825 */ /* 0x100fe200078e0208 */
[----:B------:R-:W2:Y:S03]  /*0220*/  @!P0 LDG.E.EL R20, desc[UR6][R16.64] ;  /* 0x0000000610148981 */ /* 0x000ea6000c2e1900 */
[----:B------:R-:W-:Y:S01]  /*0230*/  IMAD.WIDE R4, R23, 0x4, R8 ;  /* 0x0000000417047825 */ /* 0x000fe200078e0208 */
[----:B------:R-:W-:-:S03]  /*0240*/  CS2R R22, SRZ ;  /* 0x0000000000167805 */ /* 0x000fc6000001ff00 */
[----:B------:R-:W-:-:S03]  /*0250*/  IMAD.WIDE R6, R7, 0x4, R8 ;  /* 0x0000000407067825 */ /* 0x000fc600078e0208 */
[----:B------:R1:W3:Y:S01]  /*0260*/  @!P0 LDG.E.EL R22, desc[UR6][R12.64] ;  /* 0x000000060c168981 */ /* 0x0002e2000c2e1900 */
[--C-:B------:R-:W-:Y:S01]  /*0270*/  IMAD.WIDE R2, R25, 0x4, R8.reuse ;  /* 0x0000000419027825 */ /* 0x100fe200078e0208 */
[----:B------:R-:W-:Y:S02]  /*0280*/  CS2R R24, SRZ ;  /* 0x0000000000187805 */ /* 0x000fe4000001ff00 */
[----:B------:R4:W5:Y:S01]  /*0290*/  @!P0 LDG.E.EL R23, desc[UR6][R10.64] ;  /* 0x000000060a178981 */ /* 0x000962000c2e1900 */
[----:B------:R-:W-:Y:S01]  /*02a0*/  IMAD.WIDE R8, R27, 0x4, R8 ;  /* 0x000000041b087825 */ /* 0x000fe200078e0208 */
[----:B------:R-:W-:Y:S02]  /*02b0*/  CS2R R26, SRZ ;  /* 0x00000000001a7805 */ /* 0x000fe4000001ff00 */
[----:B------:R-:W5:Y:S04]  /*02c0*/  @!P0 LDG.E.EL R24, desc[UR6][R14.64] ;  /* 0x000000060e188981 */ /* 0x000f68000c2e1900 */
[----:B------:R1:W5:Y:S04]  /*02d0*/  @!P0 LDG.E.EL R25, desc[UR6][R4.64] ;  /* 0x0000000604198981 */ /* 0x000368000c2e1900 */
[----:B------:R-:W5:Y:S04]  /*02e0*/  @!P0 LDG.E.EL R26, desc[UR6][R6.64] ;  /* 0x00000006061a8981 */ /* 0x000f68000c2e1900 */
[----:B------:R4:W5:Y:S04]  /*02f0*/  @!P0 LDG.E.EL R28, desc[UR6][R2.64] ;  /* 0x00000006021c8981 */ /* 0x000968000c2e1900 */
[----:B------:R4:W5:Y:S01]  /*0300*/  @!P0 LDG.E.EL R27, desc[UR6][R8.64] ;  /* 0x00000006081b8981 */ /* 0x000962000c2e1900 */
[----:B------:R-:W4:Y:S01]  /*0310*/  S2UR UR5, SR_CgaCtaId ;  /* 0x00000000000579c3 */ /* 0x000f220000008800 */
[----:B-1----:R-:W-:Y:S01]  /*0320*/  IMAD.SHL.U32 R12, R21, 0x40, RZ ;  /* 0x00000040150c7824 */ /* 0x002fe200078e00ff */
[----:B------:R-:W-:-:S04]  /*0330*/  UMOV UR4, 0x400 ;  /* 0x0000040000047882 */ /* 0x000fc80000000000 */
[----:B------:R-:W-:-:S04]  /*0340*/  LOP3.LUT R12, R12, 0x3c0, RZ, 0xc0, !PT ;  /* 0x000003c00c0c7812 */ /* 0x000fc800078ec0ff */
[----:B----4-:R-:W-:-:S04]  /*0350*/  LOP3.LUT R11, R12, R19, RZ, 0xfc, !PT ;  /* 0x000000130c0b7212 */ /* 0x010fc800078efcff */
[----:B------:R-:W-:Y:S01]  /*0360*/  LEA.HI R11, R12, R11, RZ, 0x1c ;  /* 0x0000000b0c0b7211 */ /* 0x000fe200078fe0ff */
[----:B0-----:R-:W-:-:S06]  /*0370*/  UPRMT UR4, UR5, 0x654, UR4 ;  /* 0x0000065405047896 */ /* 0x001fcc0008000004 */
[----:B------:R-:W-:Y:S02]  /*0380*/  LEA R13, R11, UR4, 0x2 ;  /* 0x000000040b0d7c11 */ /* 0x000fe4000f8e10ff */
[----:B------:R-:W-:Y:S01]  /*0390*/  SHF.R.U32.HI R4, RZ, 0x2, R21 ;  /* 0x00000002ff047819 */ /* 0x000fe20000011615 */
[----:B------:R-:W-:-:S03]  /*03a0*/  IMAD.SHL.U32 R21, R21, 0x4, RZ ;  /* 0x0000000415157824 */ /* 0x000fc600078e00ff */
[----:B------:R-:W-:Y:S02]  /*03b0*/  LOP3.LUT R3, R4, 0x1c, RZ, 0xc0, !PT ;  /* 0x0000001c04037812 */ /* 0x000fe400078ec0ff */
[----:B------:R-:W-:-:S05]  /*03c0*/  LOP3.LUT R8, R21, 0x1fc, RZ, 0xc0, !PT ;  /* 0x000001fc15087812 */ /* 0x000fca00078ec0ff */
[----:B------:R-:W-:-:S05]  /*03d0*/  IMAD.IADD R3, R8, 0x1, R3 ;  /* 0x0000000108037824 */ /* 0x000fca00078e0203 */
[----:B------:R-:W-:Y:S02]  /*03e0*/  LEA R4, R3, UR4, 0x2 ;  /* 0x0000000403047c11 */ /* 0x000fe4000f8e10ff */
[----:B------:R-:W-:Y:S01]  /*03f0*/  LOP3.LUT R18, R18, 0x3c, R21, 0xf8, !PT ;  /* 0x0000003c12127812 */ /* 0x000fe200078ef815 */
[----:B------:R-:W0:Y:S04]  /*0400*/  LDC.64 R2, c[0x0][0x218] ;  /* 0x00008600ff027b82 */ /* 0x000e280000000a00 */
[----:B------:R-:W-:-:S05]  /*0410*/  IMAD.HI R9, R18, 0x2aaaaaab, RZ ;  /* 0x2aaaaaab12097827 */ /* 0x000fca00078e02ff */
[----:B------:R-:W-:-:S04]  /*0420*/  SHF.R.U32.HI R10, RZ, 0x1f, R9 ;  /* 0x0000001fff0a7819 */ /* 0x000fc80000011609 */
[----:B------:R-:W-:Y:S02]  /*0430*/  LEA.HI.SX32 R11, R9, R10, 0x1d ;  /* 0x0000000a090b7211 */ /* 0x000fe400078feaff */
[----:B------:R-:W-:Y:S02]  /*0440*/  LOP3.LUT R10, R8, 0x200, RZ, 0xfc, !PT ;  /* 0x00000200080a7812 */ /* 0x000fe400078efcff */
[----:B------:R-:W-:Y:S01]  /*0450*/  LOP3.LUT R9, R0, R19, RZ, 0xfc, !PT ;  /* 0x0000001300097212 */ /* 0x000fe200078efcff */
[C---:B------:R-:W-:Y:S01]  /*0460*/  IMAD R18, R11.reuse, -0x30, R18 ;  /* 0xffffffd00b127824 */ /* 0x040fe200078e0212 */
[----:B------:R-:W-:Y:S02]  /*0470*/  LOP3.LUT R0, R0, 0x8, R19, 0xfe, !PT ;  /* 0x0000000800007812 */ /* 0x000fe400078efe13 */
[----:B------:R-:W-:Y:S01]  /*0480*/  SHF.R.U32.HI R10, RZ, 0x4, R10 ;  /* 0x00000004ff0a7819 */ /* 0x000fe2000001160a */
[----:B------:R-:W-:Y:S01]  /*0490*/  IMAD R18, R11, 0x1b0, R18 ;  /* 0x000001b00b127824 */ /* 0x000fe200078e0212 */
[----:B------:R-:W-:-:S02]  /*04a0*/  ISETP.GE.AND P1, PT, R9, 0x9, PT ;  /* 0x000000090900780c */ /* 0x000fc40003f26270 */
[----:B------:R-:W-:Y:S02]  /*04b0*/  ISETP.GE.AND P0, PT, R0, 0x9, PT ;  /* 0x000000090000780c */ /* 0x000fe40003f06270 */
[----:B------:R-:W-:Y:S01]  /*04c0*/  LOP3.LUT R11, R10, 0x3c, RZ, 0xc0, !PT ;  /* 0x0000003c0a0b7812 */ /* 0x000fe200078ec0ff */
[----:B------:R-:W-:-:S04]  /*04d0*/  IMAD R9, R9, 0x30, R18 ;  /* 0x0000003009097824 */ /* 0x000fc800078e0212 */
[----:B------:R-:W-:Y:S02]  /*04e0*/  IMAD.IADD R11, R8, 0x1, R11 ;  /* 0x00000001080b7824 */ /* 0x000fe400078e020b */
[----:B0-----:R-:W-:-:S03]  /*04f0*/  IMAD.WIDE R8, R9, 0x4, R2 ;  /* 0x0000000409087825 */ /* 0x001fc600078e0202 */
[----:B------:R-:W-:Y:S01]  /*0500*/  LEA R11, R11, UR4, 0x2 ;  /* 0x000000040b0b7c11 */ /* 0x000fe2000f8e10ff */
[----:B--2---:R-:W-:Y:S04]  /*0510*/  STS [R13], R20 ;  /* 0x000000140d007388 */ /* 0x004fe80000000800 */
[----:B---3--:R-:W-:Y:S04]  /*0520*/  STS [R13+0x40], R22 ;  /* 0x000040160d007388 */ /* 0x008fe80000000800 */
[----:B-----5:R-:W-:Y:S04]  /*0530*/  STS [R13+0x60], R23 ;  /* 0x000060170d007388 */ /* 0x020fe80000000800 */
[----:B------:R-:W-:Y:S04]  /*0540*/  STS [R13+0x20], R24 ;  /* 0x000020180d007388 */ /* 0x000fe80000000800 */
[----:B------:R-:W-:Y:S04]  /*0550*/  STS [R13+0x80], R25 ;  /* 0x000080190d007388 */ /* 0x000fe80000000800 */
[----:B------:R-:W-:Y:S04]  /*0560*/  STS [R13+0xa0], R26 ;  /* 0x0000a01a0d007388 */ /* 0x000fe80000000800 */
[----:B------:R-:W-:Y:S04]  /*0570*/  STS [R13+0xc0], R28 ;  /* 0x0000c01c0d007388 */ /* 0x000fe80000000800 */
[----:B------:R-:W-:Y:S01]  /*0580*/  STS [R13+0xe0], R27 ;  /* 0x0000e01b0d007388 */ /* 0x000fe20000000800 */
[----:B------:R-:W-:Y:S06]  /*0590*/  BAR.SYNC.DEFER_BLOCKING 0x0 ;  /* 0x0000000000007b1d */ /* 0x000fec0000010000 */
[----:B------:R-:W0:Y:S04]  /*05a0*/  LDS.128 R4, [R4] ;  /* 0x0000000004047984 */ /* 0x000e280000000c00 */
[----:B0-----:R0:W-:Y:S02]  /*05b0*/  @!P1 STG.E.128 desc[UR6][R8.64], R4 ;  /* 0x0000000408009986 */ /* 0x0011e4000c101d06 */
[----:B0-----:R-:W-:Y:S05]  /*05c0*/  @P0 EXIT ;  /* 0x000000000000094d */ /* 0x001fea0003800000 */
[----:B0-----:R-:W0:Y:S01]  /*05d0*/  LDS.128 R8, [R11+0x800] ;  /* 0x000800000b087984 */ /* 0x001e220000000c00 */
[----:B------:R-:W-:-:S04]  /*05e0*/  IMAD R5, R0, 0x30, R18 ;  /* 0x0000003000057824 */ /* 0x000fc800078e0212 */
[----:B------:R-:W-:-:S05]  /*05f0*/  IMAD.WIDE R2, R5, 0x4, R2 ;  /* 0x0000000405027825 */ /* 0x000fca00078e0202 */
[----:B0-----:R-:W-:Y:S01]  /*0600*/  STG.E.128 desc[UR6][R2.64], R8 ;  /* 0x0000000802007986 */ /* 0x001fe2000c101d06 */
[----:B------:R-:W-:Y:S05]  /*0610*/  EXIT ;  /* 0x000000000000794d */ /* 0x000fea0003800000 */
.L_x_0:
[----:B------:R-:W-:-:S00]  /*0620*/  BRA `(.L_x_0) ;  /* 0xfffffffc00fc7947 */ /* 0x000fc0000383ffff */
[----:B------:R-:W-:-:S00]  /*0630*/  NOP ;  /* 0x0000000000007918 */ /* 0x000fc00000000000 */
        /* <DEDUP_REMOVED lines=12> */
.L_x_1:


//--------------------- .nv.shared.triton_poi_fused_4 --------------------------
	.section	.nv.shared.triton_poi_fused_4,"aw",@nobits
	.sectionflags	@""
	.align	16
	.zero		1024


//--------------------- .nv.constant0.triton_poi_fused_4 --------------------------
	.section	.nv.constant0.triton_poi_fused_4,"a",@progbits
	.sectionflags	@""
	.align	4
.nv.constant0.triton_poi_fused_4:
	.zero		552
